	.headerflags	@"EF_CUDA_TEXMODE_UNIFIED EF_CUDA_64BIT_ADDRESS EF_CUDA_ACCELERATORS EF_CUDA_SM90 EF_CUDA_VIRTUAL_SM(EF_CUDA_SM90)"
	.elftype	@"ET_EXEC"


//--------------------- .nv.info                  --------------------------
	.section	.nv.info,"",@"SHT_CUDA_INFO"
	.align	4


	//----- nvinfo : EIATTR_REGCOUNT
	.align		4
        /*0000*/ 	.byte	0x04, 0x2f
        /*0002*/ 	.short	(.L_3 - .L_2)
	.align		4
.L_2:
        /*0004*/ 	.word	index@(triton_poi_fused__native_batch_norm_legit_no_training_relu_20)
        /*0008*/ 	.word	0x00000016


	//----- nvinfo : EIATTR_MIN_STACK_SIZE
	.align		4
.L_3:
        /*000c*/ 	.byte	0x04, 0x12
        /*000e*/ 	.short	(.L_5 - .L_4)
	.align		4
.L_4:
        /*0010*/ 	.word	index@(triton_poi_fused__native_batch_norm_legit_no_training_relu_20)
        /*0014*/ 	.word	0x00000000


	//----- nvinfo : EIATTR_FRAME_SIZE
	.align		4
.L_5:
        /*0018*/ 	.byte	0x04, 0x11
        /*001a*/ 	.short	(.L_7 - .L_6)
	.align		4
.L_6:
        /*001c*/ 	.word	index@(triton_poi_fused__native_batch_norm_legit_no_training_relu_20)
        /*0020*/ 	.word	0x00000000


	//----- nvinfo : EIATTR_MIN_STACK_SIZE
	.align		4
.L_7:
        /*0024*/ 	.byte	0x04, 0x12
        /*0026*/ 	.short	(.L_9 - .L_8)
	.align		4
.L_8:
        /*0028*/ 	.word	index@(triton_poi_fused__native_batch_norm_legit_no_training_relu_20)
        /*002c*/ 	.word	0x00000000
.L_9:


//--------------------- .nv.info.triton_poi_fused__native_batch_norm_legit_no_training_relu_20 --------------------------
	.section	.nv.info.triton_poi_fused__native_batch_norm_legit_no_training_relu_20,"",@"SHT_CUDA_INFO"
	.sectionflags	@""
	.align	4


	//----- nvinfo : EIATTR_CUDA_API_VERSION
	.align		4
        /*0000*/ 	.byte	0x04, 0x37
        /*0002*/ 	.short	(.L_11 - .L_10)
.L_10:
        /*0004*/ 	.word	0x0000007c


	//----- nvinfo : EIATTR_KPARAM_INFO
	.align		4
.L_11:
        /*0008*/ 	.byte	0x04, 0x17
        /*000a*/ 	.short	(.L_13 - .L_12)
.L_12:
        /*000c*/ 	.word	0x00000000
        /*0010*/ 	.short	0x0006
        /*0012*/ 	.short	0x0030
        /*0014*/ 	.byte	0x00, 0xf0, 0x11, 0x00


	//----- nvinfo : EIATTR_KPARAM_INFO
	.align		4
.L_13:
        /*0018*/ 	.byte	0x04, 0x17
        /*001a*/ 	.short	(.L_15 - .L_14)
.L_14:
        /*001c*/ 	.word	0x00000000
        /*0020*/ 	.short	0x0005
        /*0022*/ 	.short	0x0028
        /*0024*/ 	.byte	0x00, 0xf4, 0x21, 0x00


	//----- nvinfo : EIATTR_KPARAM_INFO
	.align		4
.L_15:
        /*0028*/ 	.byte	0x04, 0x17
        /*002a*/ 	.short	(.L_17 - .L_16)
.L_16:
        /*002c*/ 	.word	0x00000000
        /*0030*/ 	.short	0x0004
        /*0032*/ 	.short	0x0020
        /*0034*/ 	.byte	0x00, 0xf4, 0x21, 0x00


	//----- nvinfo : EIATTR_KPARAM_INFO
	.align		4
.L_17:
        /*0038*/ 	.byte	0x04, 0x17
        /*003a*/ 	.short	(.L_19 - .L_18)
.L_18:
        /*003c*/ 	.word	0x00000000
        /*0040*/ 	.short	0x0003
        /*0042*/ 	.short	0x0018
        /*0044*/ 	.byte	0x00, 0xf4, 0x21, 0x00


	//----- nvinfo : EIATTR_KPARAM_INFO
	.align		4
.L_19:
        /*0048*/ 	.byte	0x04, 0x17
        /*004a*/ 	.short	(.L_21 - .L_20)
.L_20:
        /*004c*/ 	.word	0x00000000
        /*0050*/ 	.short	0x0002
        /*0052*/ 	.short	0x0010
        /*0054*/ 	.byte	0x00, 0xf4, 0x21, 0x00


	//----- nvinfo : EIATTR_KPARAM_INFO
	.align		4
.L_21:
        /*0058*/ 	.byte	0x04, 0x17
        /*005a*/ 	.short	(.L_23 - .L_22)
.L_22:
        /*005c*/ 	.word	0x00000000
        /*0060*/ 	.short	0x0001
        /*0062*/ 	.short	0x0008
        /*0064*/ 	.byte	0x00, 0xf4, 0x21, 0x00


	//----- nvinfo : EIATTR_KPARAM_INFO
	.align		4
.L_23:
        /*0068*/ 	.byte	0x04, 0x17
        /*006a*/ 	.short	(.L_25 - .L_24)
.L_24:
        /*006c*/ 	.word	0x00000000
        /*0070*/ 	.short	0x0000
        /*0072*/ 	.short	0x0000
        /*0074*/ 	.byte	0x00, 0xf4, 0x21, 0x00


	//----- nvinfo : EIATTR_SPARSE_MMA_MASK
	.align		4
.L_25:
        /*0078*/ 	.byte	0x03, 0x50
        /*007a*/ 	.short	0x0000


	//----- nvinfo : EIATTR_MAXREG_COUNT
	.align		4
        /*007c*/ 	.byte	0x03, 0x1b
        /*007e*/ 	.short	0x00ff


	//----- nvinfo : EIATTR_EXIT_INSTR_OFFSETS
	.align		4
        /*0080*/ 	.byte	0x04, 0x1c
        /*0082*/ 	.short	(.L_27 - .L_26)


	//   ....[0]....
.L_26:
        /*0084*/ 	.word	0x00000420


	//   ....[1]....
        /*0088*/ 	.word	0x00000440


	//----- nvinfo : EIATTR_REQNTID
	.align		4
.L_27:
        /*008c*/ 	.byte	0x04, 0x10
        /*008e*/ 	.short	(.L_29 - .L_28)
.L_28:
        /*0090*/ 	.word	0x00000100
        /*0094*/ 	.word	0x00000001
        /*0098*/ 	.word	0x00000001


	//----- nvinfo : EIATTR_CBANK_PARAM_SIZE
	.align		4
.L_29:
        /*009c*/ 	.byte	0x03, 0x19
        /*009e*/ 	.short	0x0034


	//----- nvinfo : EIATTR_PARAM_CBANK
	.align		4
        /*00a0*/ 	.byte	0x04, 0x0a
        /*00a2*/ 	.short	(.L_31 - .L_30)
	.align		4
.L_30:
        /*00a4*/ 	.word	index@(.nv.constant0.triton_poi_fused__native_batch_norm_legit_no_training_relu_20)
        /*00a8*/ 	.short	0x0210
        /*00aa*/ 	.short	0x0034


	//----- nvinfo : EIATTR_SW_WAR
	.align		4
.L_31:
        /*00ac*/ 	.byte	0x04, 0x36
        /*00ae*/ 	.short	(.L_33 - .L_32)
.L_32:
        /*00b0*/ 	.word	0x00000008
.L_33:


//--------------------- .nv.callgraph             --------------------------
	.section	.nv.callgraph,"",@"SHT_CUDA_CALLGRAPH"
	.align	4
	.sectionentsize	8
	.align		4
        /*0000*/ 	.word	0x00000000
	.align		4
        /*0004*/ 	.word	0xffffffff
	.align		4
        /*0008*/ 	.word	0x00000000
	.align		4
        /*000c*/ 	.word	0xfffffffe
	.align		4
        /*0010*/ 	.word	0x00000000
	.align		4
        /*0014*/ 	.word	0xfffffffd
	.align		4
        /*0018*/ 	.word	0x00000000
	.align		4
        /*001c*/ 	.word	0xfffffffc


//--------------------- .nv.constant4             --------------------------
	.section	.nv.constant4,"a",@progbits
	.align	8
	.align		8
.nv.constant4:
        /*0000*/ 	.dword	_$_str
	.align		8
        /*0008*/ 	.dword	_$_str_$_2


//--------------------- .text.triton_poi_fused__native_batch_norm_legit_no_training_relu_20 --------------------------
	.section	.text.triton_poi_fused__native_batch_norm_legit_no_training_relu_20,"ax",@progbits
	.align	128
        .global         triton_poi_fused__native_batch_norm_legit_no_training_relu_20
        .type           triton_poi_fused__native_batch_norm_legit_no_training_relu_20,@function
        .size           triton_poi_fused__native_batch_norm_legit_no_training_relu_20,(.L_x_1 - triton_poi_fused__native_batch_norm_legit_no_training_relu_20)
        .other          triton_poi_fused__native_batch_norm_legit_no_training_relu_20,@"STO_CUDA_ENTRY STV_DEFAULT"
triton_poi_fused__native_batch_norm_legit_no_training_relu_20:
.text.triton_poi_fused__native_batch_norm_legit_no_training_relu_20:
[----:B------:R-:W0:Y:S01]  /*0000*/  LDC R1, c[0x0][0x28] ;  /* 0x00000a00ff017b82 */ /* 0x000e220000000800 */
[----:B------:R-:W1:Y:S07]  /*0010*/  S2R R0, SR_TID.X ;  /* 0x0000000000007919 */ /* 0x000e6e0000002100 */
[----:B------:R-:W2:Y:S01]  /*0020*/  LDC.64 R8, c[0x0][0x220] ;  /* 0x00008800ff087b82 */ /* 0x000ea20000000a00 */
[----:B------:R-:W-:Y:S01]  /*0030*/  ULDC.64 UR4, c[0x0][0x208] ;  /* 0x0000820000047ab9 */ /* 0x000fe20000000a00 */
[----:B------:R-:W3:Y:S06]  /*0040*/  S2R R5, SR_CTAID.X ;  /* 0x0000000000057919 */ /* 0x000eec0000002500 */
[----:B------:R-:W4:Y:S08]  /*0050*/  LDC.64 R12, c[0x0][0x210] ;  /* 0x00008400ff0c7b82 */ /* 0x000f300000000a00 */
[----:B------:R-:W5:Y:S08]  /*0060*/  LDC.64 R14, c[0x0][0x218] ;  /* 0x00008600ff0e7b82 */ /* 0x000f700000000a00 */
[----:B------:R-:W5:Y:S01]  /*0070*/  LDC.64 R16, c[0x0][0x228] ;  /* 0x00008a00ff107b82 */ /* 0x000f620000000a00 */
[----:B-1----:R-:W-:-:S07]  /*0080*/  SHF.L.U32 R0, R0, 0x1, RZ ;  /* 0x0000000100007819 */ /* 0x002fce00000006ff */
[----:B------:R-:W1:Y:S01]  /*0090*/  LDC.64 R18, c[0x0][0x230] ;  /* 0x00008c00ff127b82 */ /* 0x000e620000000a00 */
[----:B---3--:R-:W-:Y:S02]  /*00a0*/  SHF.R.S32.HI R3, RZ, 0x16, R5 ;  /* 0x00000016ff037819 */ /* 0x008fe40000011405 */
[----:B------:R-:W-:Y:S02]  /*00b0*/  LOP3.LUT R0, R0, 0x1fe, RZ, 0xc0, !PT ;  /* 0x000001fe00007812 */ /* 0x000fe400078ec0ff */
[----:B------:R-:W-:Y:S02]  /*00c0*/  SGXT R3, R3, 0x1 ;  /* 0x000000010303781a */ /* 0x000fe40000000200 */
[----:B------:R-:W-:-:S04]  /*00d0*/  LEA R0, R5, R0, 0x9 ;  /* 0x0000000005007211 */ /* 0x000fc800078e48ff */
[----:B------:R-:W-:Y:S02]  /*00e0*/  LEA.HI R3, R3, R0, RZ, 0x6 ;  /* 0x0000000003037211 */ /* 0x000fe400078f30ff */
[----:B------:R-:W-:Y:S02]  /*00f0*/  ISETP.GE.AND P0, PT, R0, 0x546900, PT ;  /* 0x005469000000780c */ /* 0x000fe40003f06270 */
[----:B------:R-:W-:-:S04]  /*0100*/  LOP3.LUT R3, R3, 0xffffffc0, RZ, 0xc0, !PT ;  /* 0xffffffc003037812 */ /* 0x000fc800078ec0ff */
[----:B------:R-:W-:Y:S02]  /*0110*/  IADD3 R11, R0, -R3, RZ ;  /* 0x80000003000b7210 */ /* 0x000fe40007ffe0ff */
[----:B------:R-:W-:-:S03]  /*0120*/  CS2R R2, SRZ ;  /* 0x0000000000027805 */ /* 0x000fc6000001ff00 */
[----:B--2---:R-:W-:-:S05]  /*0130*/  IMAD.WIDE R8, R11, 0x4, R8 ;  /* 0x000000040b087825 */ /* 0x004fca00078e0208 */
[----:B------:R2:W3:Y:S01]  /*0140*/  @!P0 LDG.E.EL.64 R2, desc[UR4][R8.64] ;  /* 0x0000000408028981 */ /* 0x0004e2000c2e1b00 */
[----:B------:R-:W-:Y:S02]  /*0150*/  CS2R R4, SRZ ;  /* 0x0000000000047805 */ /* 0x000fe4000001ff00 */
[----:B------:R-:W-:Y:S01]  /*0160*/  CS2R R6, SRZ ;  /* 0x0000000000067805 */ /* 0x000fe2000001ff00 */
[----:B----4-:R-:W-:-:S04]  /*0170*/  IMAD.WIDE R12, R0, 0x4, R12 ;  /* 0x00000004000c7825 */ /* 0x010fc800078e020c */
[C---:B-----5:R-:W-:Y:S01]  /*0180*/  IMAD.WIDE R14, R11.reuse, 0x4, R14 ;  /* 0x000000040b0e7825 */ /* 0x060fe200078e020e */
[----:B------:R-:W4:Y:S01]  /*0190*/  @!P0 LDG.E.64 R4, desc[UR4][R12.64] ;  /* 0x000000040c048981 */ /* 0x000f22000c1e1b00 */
[----:B--2---:R-:W-:Y:S02]  /*01a0*/  CS2R R8, SRZ ;  /* 0x0000000000087805 */ /* 0x004fe4000001ff00 */
[C---:B0-----:R-:W-:Y:S01]  /*01b0*/  IMAD.WIDE R16, R11.reuse, 0x4, R16 ;  /* 0x000000040b107825 */ /* 0x041fe200078e0210 */
[----:B------:R0:W4:Y:S03]  /*01c0*/  @!P0 LDG.E.EL.64 R6, desc[UR4][R14.64] ;  /* 0x000000040e068981 */ /* 0x000126000c2e1b00 */
[----:B-1----:R-:W-:Y:S01]  /*01d0*/  IMAD.WIDE R18, R11, 0x4, R18 ;  /* 0x000000040b127825 */ /* 0x002fe200078e0212 */
[----:B------:R-:W-:-:S04]  /*01e0*/  CS2R R10, SRZ ;  /* 0x00000000000a7805 */ /* 0x000fc8000001ff00 */
[----:B------:R-:W2:Y:S04]  /*01f0*/  @!P0 LDG.E.EL.64 R8, desc[UR4][R18.64] ;  /* 0x0000000412088981 */ /* 0x000ea8000c2e1b00 */
[----:B------:R-:W2:Y:S01]  /*0200*/  @!P0 LDG.E.EL.64 R10, desc[UR4][R16.64] ;  /* 0x00000004100a8981 */ /* 0x000ea2000c2e1b00 */
[----:B0-----:R-:W-:Y:S01]  /*0210*/  HFMA2.MMA R14, -RZ, RZ, 1.625, 0 ;  /* 0x3e800000ff0e7435 */ /* 0x001fe200000001ff */
[----:B---3--:R-:W-:Y:S01]  /*0220*/  FADD R2, R2, 0.0010000000474974513054 ;  /* 0x3a83126f02027421 */ /* 0x008fe20000000000 */
[----:B------:R-:W-:-:S03]  /*0230*/  FADD R3, R3, 0.0010000000474974513054 ;  /* 0x3a83126f03037421 */ /* 0x000fc60000000000 */
[----:B------:R-:W0:Y:S08]  /*0240*/  MUFU.SQRT R12, R2 ;  /* 0x00000002000c7308 */ /* 0x000e300000002000 */
[----:B------:R1:W3:Y:S01]  /*0250*/  MUFU.SQRT R13, R3 ;  /* 0x00000003000d7308 */ /* 0x0002e20000002000 */
[C---:B0-----:R-:W-:Y:S02]  /*0260*/  FSETP.GT.AND P1, PT, R12.reuse, 8.50705917302346158658e+37, PT ;  /* 0x7e8000000c00780b */ /* 0x041fe40003f24000 */
[----:B------:R-:W-:Y:S01]  /*0270*/  FSETP.GEU.AND P3, PT, R12, 1.175494350822287508e-38, PT ;  /* 0x008000000c00780b */ /* 0x000fe20003f6e000 */
[----:B-1----:R-:W0:Y:S01]  /*0280*/  LDC.64 R2, c[0x0][0x238] ;  /* 0x00008e00ff027b82 */ /* 0x002e220000000a00 */
[----:B---3--:R-:W-:-:S02]  /*0290*/  FSETP.GT.AND P2, PT, R13, 8.50705917302346158658e+37, PT ;  /* 0x7e8000000d00780b */ /* 0x008fc40003f44000 */
[----:B------:R-:W-:-:S07]  /*02a0*/  FSETP.GEU.AND P4, PT, R13, 1.175494350822287508e-38, PT ;  /* 0x008000000d00780b */ /* 0x000fce0003f8e000 */
[----:B------:R-:W-:-:S04]  /*02b0*/  @P1 FMUL R12, R12, 0.25 ;  /* 0x3e8000000c0c1820 */ /* 0x000fc80000400000 */
[----:B------:R-:W-:Y:S01]  /*02c0*/  @!P3 FMUL R12, R12, 16777216 ;  /* 0x4b8000000c0cb820 */ /* 0x000fe20000400000 */
[----:B------:R-:W-:-:S04]  /*02d0*/  @P2 FMUL R13, R13, 0.25 ;  /* 0x3e8000000d0d2820 */ /* 0x000fc80000400000 */
[----:B------:R-:W-:Y:S01]  /*02e0*/  @!P4 FMUL R13, R13, 16777216 ;  /* 0x4b8000000d0dc820 */ /* 0x000fe20000400000 */
[----:B------:R-:W1:Y:S01]  /*02f0*/  MUFU.RCP R12, R12 ;  /* 0x0000000c000c7308 */ /* 0x000e620000001000 */
[----:B------:R-:W-:-:S07]  /*0300*/  FSEL R15, R14, 1, P1 ;  /* 0x3f8000000e0f7808 */ /* 0x000fce0000800000 */
[----:B------:R-:W3:Y:S01]  /*0310*/  MUFU.RCP R13, R13 ;  /* 0x0000000d000d7308 */ /* 0x000ee20000001000 */
[----:B------:R-:W-:Y:S01]  /*0320*/  FSEL R14, R14, 1, P2 ;  /* 0x3f8000000e0e7808 */ /* 0x000fe20001000000 */
[----:B------:R-:W-:-:S04]  /*0330*/  @!P3 FMUL R15, R15, 16777216 ;  /* 0x4b8000000f0fb820 */ /* 0x000fc80000400000 */
[----:B------:R-:W-:Y:S01]  /*0340*/  @!P4 FMUL R14, R14, 16777216 ;  /* 0x4b8000000e0ec820 */ /* 0x000fe20000400000 */
[----:B----4-:R-:W-:Y:S01]  /*0350*/  FADD R5, -R7, R5 ;  /* 0x0000000507057221 */ /* 0x010fe20000000100 */
[----:B------:R-:W-:Y:S01]  /*0360*/  FADD R4, -R6, R4 ;  /* 0x0000000406047221 */ /* 0x000fe20000000100 */
[----:B-1----:R-:W-:Y:S01]  /*0370*/  FMUL R15, R12, R15 ;  /* 0x0000000f0c0f7220 */ /* 0x002fe20000400000 */
[----:B---3--:R-:W-:-:S03]  /*0380*/  FMUL R14, R13, R14 ;  /* 0x0000000e0d0e7220 */ /* 0x008fc60000400000 */
[----:B------:R-:W-:Y:S01]  /*0390*/  FMUL R15, R4, R15 ;  /* 0x0000000f040f7220 */ /* 0x000fe20000400000 */
[----:B------:R-:W-:-:S03]  /*03a0*/  FMUL R14, R5, R14 ;  /* 0x0000000e050e7220 */ /* 0x000fc60000400000 */
[----:B--2---:R-:W-:Y:S01]  /*03b0*/  FFMA R8, R15, R10, R8 ;  /* 0x0000000a0f087223 */ /* 0x004fe20000000008 */
[----:B------:R-:W-:-:S04]  /*03c0*/  FFMA R9, R14, R11, R9 ;  /* 0x0000000b0e097223 */ /* 0x000fc80000000009 */
[----:B------:R-:W-:Y:S02]  /*03d0*/  FSETP.GEU.AND P1, PT, R8, RZ, PT ;  /* 0x000000ff0800720b */ /* 0x000fe40003f2e000 */
[C---:B------:R-:W-:Y:S01]  /*03e0*/  FSETP.GEU.AND P2, PT, R9.reuse, RZ, PT ;  /* 0x000000ff0900720b */ /* 0x040fe20003f4e000 */
[----:B0-----:R-:W-:Y:S01]  /*03f0*/  IMAD.WIDE R2, R0, 0x4, R2 ;  /* 0x0000000400027825 */ /* 0x001fe200078e0202 */
[----:B------:R-:W-:Y:S02]  /*0400*/  FSEL R8, R8, RZ, P1 ;  /* 0x000000ff08087208 */ /* 0x000fe40000800000 */
[----:B------:R-:W-:Y:S01]  /*0410*/  FSEL R9, R9, RZ, P2 ;  /* 0x000000ff09097208 */ /* 0x000fe20001000000 */
[----:B------:R-:W-:Y:S08]  /*0420*/  @P0 EXIT ;  /* 0x000000000000094d */ /* 0x000ff00003800000 */
[----:B------:R-:W-:Y:S01]  /*0430*/  STG.E.64 desc[UR4][R2.64], R8 ;  /* 0x0000000802007986 */ /* 0x000fe2000c101b04 */
[----:B------:R-:W-:Y:S05]  /*0440*/  EXIT ;  /* 0x000000000000794d */ /* 0x000fea0003800000 */
.L_x_0:
[----:B------:R-:W-:-:S00]  /*0450*/  BRA `(.L_x_0) ;  /* 0xfffffffc00fc7947 */ /* 0x000fc0000383ffff */
[----:B------:R-:W-:-:S00]  /*0460*/  NOP ;  /* 0x0000000000007918 */ /* 0x000fc00000000000 */
        /* <DEDUP_REMOVED lines=9> */
.L_x_1:


//--------------------- .nv.global.init           --------------------------
	.section	.nv.global.init,"aw",@progbits
.nv.global.init:
	.type		_$_str,@object
	.size		_$_str,(_$_str_$_2 - _$_str)
_$_str:
        /*0000*/ 	.byte	0x5f, 0x5f, 0x43, 0x55, 0x44, 0x41, 0x5f, 0x46, 0x54, 0x5a, 0x00
	.type		_$_str_$_2,@object
	.size		_$_str_$_2,(.L_1 - _$_str_$_2)
_$_str_$_2:
        /*000b*/ 	.byte	0x5f, 0x5f, 0x43, 0x55, 0x44, 0x41, 0x5f, 0x50, 0x52, 0x45, 0x43, 0x5f, 0x53, 0x51, 0x52, 0x54
        /*001b*/ 	.byte	0x00
.L_1:


//--------------------- .nv.constant0.triton_poi_fused__native_batch_norm_legit_no_training_relu_20 --------------------------
	.section	.nv.constant0.triton_poi_fused__native_batch_norm_legit_no_training_relu_20,"a",@progbits
	.sectionflags	@""
	.align	4
.nv.constant0.triton_poi_fused__native_batch_norm_legit_no_training_relu_20:
	.zero		580
